//
// Generated by NVIDIA NVVM Compiler
//
// Compiler Build ID: CL-36424714
// Cuda compilation tools, release 13.0, V13.0.88
// Based on NVVM 20.0.0
//

.version 9.0
.target sm_100
.address_size 64

	// .globl	_Z6kernelP6SpherePh

.visible .entry _Z6kernelP6SpherePh(
	.param .u64 .ptr .align 1 _Z6kernelP6SpherePh_param_0,
	.param .u64 .ptr .align 1 _Z6kernelP6SpherePh_param_1
)
{
	.reg .pred 	%p<10>;
	.reg .b16 	%rs<2>;
	.reg .b32 	%r<21>;
	.reg .b32 	%f<159>;
	.reg .b64 	%rd<11>;

	ld.param.u64 	%rd5, [_Z6kernelP6SpherePh_param_0];
	ld.param.u64 	%rd4, [_Z6kernelP6SpherePh_param_1];
	cvta.to.global.u64 	%rd6, %rd5;
	mov.u32 	%r6, %ctaid.x;
	mov.u32 	%r7, %ntid.x;
	mov.u32 	%r8, %tid.x;
	mad.lo.s32 	%r1, %r6, %r7, %r8;
	mov.u32 	%r9, %ctaid.y;
	mov.u32 	%r10, %ntid.y;
	mov.u32 	%r11, %tid.y;
	mad.lo.s32 	%r2, %r9, %r10, %r11;
	add.s32 	%r12, %r1, -1024;
	cvt.rn.f32.s32 	%f1, %r12;
	add.s32 	%r13, %r2, -1024;
	cvt.rn.f32.s32 	%f2, %r13;
	add.s64 	%rd10, %rd6, 56;
	mov.f32 	%f139, 0f00000000;
	mov.f32 	%f140, 0fD09502F9;
	mov.b32 	%r20, 0;
	mov.f32 	%f138, %f139;
	mov.f32 	%f137, %f139;
$L__BB0_1:
	ld.global.f32 	%f68, [%rd10+-40];
	sub.f32 	%f69, %f1, %f68;
	ld.global.f32 	%f70, [%rd10+-36];
	sub.f32 	%f71, %f2, %f70;
	mul.f32 	%f8, %f69, %f69;
	mul.f32 	%f9, %f71, %f71;
	add.f32 	%f72, %f8, %f9;
	ld.global.f32 	%f73, [%rd10+-44];
	mul.f32 	%f10, %f73, %f73;
	setp.geu.f32 	%p1, %f72, %f10;
	mov.f32 	%f136, 0fD09502F9;
	@%p1 bra 	$L__BB0_3;
	sub.f32 	%f74, %f10, %f8;
	sub.f32 	%f75, %f74, %f9;
	sqrt.rn.f32 	%f76, %f75;
	sqrt.rn.f32 	%f77, %f10;
	div.rn.f32 	%f135, %f76, %f77;
	ld.global.f32 	%f78, [%rd10+-32];
	add.f32 	%f136, %f76, %f78;
$L__BB0_3:
	setp.leu.f32 	%p2, %f136, %f140;
	@%p2 bra 	$L__BB0_5;
	ld.global.f32 	%f79, [%rd10+-56];
	mul.f32 	%f137, %f135, %f79;
	ld.global.f32 	%f80, [%rd10+-48];
	mul.f32 	%f138, %f135, %f80;
	ld.global.f32 	%f81, [%rd10+-52];
	mul.f32 	%f139, %f135, %f81;
	mov.f32 	%f140, %f136;
$L__BB0_5:
	ld.global.f32 	%f83, [%rd10+-12];
	sub.f32 	%f84, %f1, %f83;
	ld.global.f32 	%f85, [%rd10+-8];
	sub.f32 	%f86, %f2, %f85;
	mul.f32 	%f22, %f84, %f84;
	mul.f32 	%f23, %f86, %f86;
	add.f32 	%f87, %f22, %f23;
	ld.global.f32 	%f88, [%rd10+-16];
	mul.f32 	%f24, %f88, %f88;
	setp.geu.f32 	%p3, %f87, %f24;
	mov.f32 	%f142, 0fD09502F9;
	@%p3 bra 	$L__BB0_7;
	sub.f32 	%f89, %f24, %f22;
	sub.f32 	%f90, %f89, %f23;
	sqrt.rn.f32 	%f91, %f90;
	sqrt.rn.f32 	%f92, %f24;
	div.rn.f32 	%f135, %f91, %f92;
	ld.global.f32 	%f93, [%rd10+-4];
	add.f32 	%f142, %f91, %f93;
$L__BB0_7:
	setp.leu.f32 	%p4, %f142, %f140;
	@%p4 bra 	$L__BB0_9;
	ld.global.f32 	%f94, [%rd10+-28];
	mul.f32 	%f137, %f135, %f94;
	ld.global.f32 	%f95, [%rd10+-20];
	mul.f32 	%f138, %f135, %f95;
	ld.global.f32 	%f96, [%rd10+-24];
	mul.f32 	%f139, %f135, %f96;
	mov.f32 	%f140, %f142;
$L__BB0_9:
	ld.global.f32 	%f98, [%rd10+16];
	sub.f32 	%f99, %f1, %f98;
	ld.global.f32 	%f100, [%rd10+20];
	sub.f32 	%f101, %f2, %f100;
	mul.f32 	%f36, %f99, %f99;
	mul.f32 	%f37, %f101, %f101;
	add.f32 	%f102, %f36, %f37;
	ld.global.f32 	%f103, [%rd10+12];
	mul.f32 	%f38, %f103, %f103;
	setp.geu.f32 	%p5, %f102, %f38;
	mov.f32 	%f148, 0fD09502F9;
	@%p5 bra 	$L__BB0_11;
	sub.f32 	%f104, %f38, %f36;
	sub.f32 	%f105, %f104, %f37;
	sqrt.rn.f32 	%f106, %f105;
	sqrt.rn.f32 	%f107, %f38;
	div.rn.f32 	%f135, %f106, %f107;
	ld.global.f32 	%f108, [%rd10+24];
	add.f32 	%f148, %f106, %f108;
$L__BB0_11:
	setp.leu.f32 	%p6, %f148, %f140;
	@%p6 bra 	$L__BB0_13;
	ld.global.f32 	%f109, [%rd10];
	mul.f32 	%f137, %f135, %f109;
	ld.global.f32 	%f110, [%rd10+8];
	mul.f32 	%f138, %f135, %f110;
	ld.global.f32 	%f111, [%rd10+4];
	mul.f32 	%f139, %f135, %f111;
	mov.f32 	%f140, %f148;
$L__BB0_13:
	ld.global.f32 	%f113, [%rd10+44];
	sub.f32 	%f114, %f1, %f113;
	ld.global.f32 	%f115, [%rd10+48];
	sub.f32 	%f116, %f2, %f115;
	mul.f32 	%f50, %f114, %f114;
	mul.f32 	%f51, %f116, %f116;
	add.f32 	%f117, %f50, %f51;
	ld.global.f32 	%f118, [%rd10+40];
	mul.f32 	%f52, %f118, %f118;
	setp.geu.f32 	%p7, %f117, %f52;
	mov.f32 	%f154, 0fD09502F9;
	@%p7 bra 	$L__BB0_15;
	sub.f32 	%f119, %f52, %f50;
	sub.f32 	%f120, %f119, %f51;
	sqrt.rn.f32 	%f121, %f120;
	sqrt.rn.f32 	%f122, %f52;
	div.rn.f32 	%f135, %f121, %f122;
	ld.global.f32 	%f123, [%rd10+52];
	add.f32 	%f154, %f121, %f123;
$L__BB0_15:
	setp.leu.f32 	%p8, %f154, %f140;
	@%p8 bra 	$L__BB0_17;
	ld.global.f32 	%f124, [%rd10+28];
	mul.f32 	%f137, %f135, %f124;
	ld.global.f32 	%f125, [%rd10+36];
	mul.f32 	%f138, %f135, %f125;
	ld.global.f32 	%f126, [%rd10+32];
	mul.f32 	%f139, %f135, %f126;
	mov.f32 	%f140, %f154;
$L__BB0_17:
	add.s32 	%r20, %r20, 4;
	add.s64 	%rd10, %rd10, 112;
	setp.ne.s32 	%p9, %r20, 20;
	@%p9 bra 	$L__BB0_1;
	cvta.to.global.u64 	%rd7, %rd4;
	mul.f32 	%f127, %f137, 0f437F0000;
	cvt.rzi.s32.f32 	%r14, %f127;
	shl.b32 	%r15, %r2, 13;
	shl.b32 	%r16, %r1, 2;
	add.s32 	%r17, %r15, %r16;
	cvt.s64.s32 	%rd8, %r17;
	add.s64 	%rd9, %rd7, %rd8;
	st.global.u8 	[%rd9], %r14;
	mul.f32 	%f128, %f138, 0f437F0000;
	cvt.rzi.s32.f32 	%r18, %f128;
	st.global.u8 	[%rd9+1], %r18;
	mul.f32 	%f129, %f139, 0f437F0000;
	cvt.rzi.s32.f32 	%r19, %f129;
	st.global.u8 	[%rd9+2], %r19;
	mov.b16 	%rs1, 255;
	st.global.u8 	[%rd9+3], %rs1;
	ret;

}


// ===== COMPILED SASS (sm_100) =====

	.target	sm_100

	.elftype	@"ET_EXEC"


//--------------------- .note.nv.tkinfo           --------------------------
	.section	.note.nv.tkinfo,"",@"SHT_NOTE"
	.sectionflags	@"SHF_NOTE_NV_TKINFO"
	.tkinfo
        /*0018*/ 	.word	0x00000002
        /*0030*/ 	.string	""
        /*0030*/ 	.string	"ptxas"
        /*0030*/ 	.string	"Cuda compilation tools, release 13.0, V13.0.88"
        /*0030*/ 	.string	"Build cuda_13.0.r13.0/compiler.36424714_0"
        /*0030*/ 	.string	"-arch sm_100 -m 64 "



//--------------------- .note.nv.cuinfo           --------------------------
	.section	.note.nv.cuinfo,"",@"SHT_NOTE"
	.sectionflags	@"SHF_NOTE_NV_CUINFO"
        /*0018*/ 	.short	0x0002
        /*001a*/ 	.short	0x0064
        /*001c*/ 	.short	0x0082
	.zero		2


//--------------------- .nv.info                  --------------------------
	.section	.nv.info,"",@"SHT_CUDA_INFO"
	.align	4


	//----- nvinfo : EIATTR_REGCOUNT
	.align		4
        /*0000*/ 	.byte	0x04, 0x2f
        /*0002*/ 	.short	(.L_1 - .L_0)
	.align		4
.L_0:
        /*0004*/ 	.word	index@(_Z6kernelP6SpherePh)
        /*0008*/ 	.word	0x00000018


	//----- nvinfo : EIATTR_FRAME_SIZE
	.align		4
.L_1:
        /*000c*/ 	.byte	0x04, 0x11
        /*000e*/ 	.short	(.L_3 - .L_2)
	.align		4
.L_2:
        /*0010*/ 	.word	index@($__internal_1_$__cuda_sm3x_div_rn_noftz_f32_slowpath)
        /*0014*/ 	.word	0x00000000


	//----- nvinfo : EIATTR_FRAME_SIZE
	.align		4
.L_3:
        /*0018*/ 	.byte	0x04, 0x11
        /*001a*/ 	.short	(.L_5 - .L_4)
	.align		4
.L_4:
        /*001c*/ 	.word	index@($__internal_0_$__cuda_sm20_sqrt_rn_f32_slowpath)
        /*0020*/ 	.word	0x00000000


	//----- nvinfo : EIATTR_FRAME_SIZE
	.align		4
.L_5:
        /*0024*/ 	.byte	0x04, 0x11
        /*0026*/ 	.short	(.L_7 - .L_6)
	.align		4
.L_6:
        /*0028*/ 	.word	index@(_Z6kernelP6SpherePh)
        /*002c*/ 	.word	0x00000000


	//----- nvinfo : EIATTR_MIN_STACK_SIZE
	.align		4
.L_7:
        /*0030*/ 	.byte	0x04, 0x12
        /*0032*/ 	.short	(.L_9 - .L_8)
	.align		4
.L_8:
        /*0034*/ 	.word	index@(_Z6kernelP6SpherePh)
        /*0038*/ 	.word	0x00000000
.L_9:


//--------------------- .nv.compat                --------------------------
	.section	.nv.compat,"",@"SHT_CUDA_COMPAT_INFO"
	.align	4
        /*0000*/ 	.byte	0x02, 0x09, 0x00, 0x00, 0x02, 0x02, 0x01, 0x00, 0x02, 0x05, 0x05, 0x00, 0x03, 0x07, 0x01, 0x01
        /*0010*/ 	.byte	0x02, 0x03, 0x00, 0x00, 0x02, 0x06, 0x01, 0x00, 0x04, 0x0b, 0x08, 0x00, 0x01, 0x00, 0x00, 0x00
        /*0020*/ 	.byte	0x00, 0x00, 0x00, 0x00


//--------------------- .nv.info._Z6kernelP6SpherePh --------------------------
	.section	.nv.info._Z6kernelP6SpherePh,"",@"SHT_CUDA_INFO"
	.sectionflags	@""
	.align	4


	//----- nvinfo : EIATTR_CUDA_API_VERSION
	.align		4
        /*0000*/ 	.byte	0x04, 0x37
        /*0002*/ 	.short	(.L_11 - .L_10)
.L_10:
        /*0004*/ 	.word	0x00000082


	//----- nvinfo : EIATTR_KPARAM_INFO
	.align		4
.L_11:
        /*0008*/ 	.byte	0x04, 0x17
        /*000a*/ 	.short	(.L_13 - .L_12)
.L_12:
        /*000c*/ 	.word	0x00000000
        /*0010*/ 	.short	0x0001
        /*0012*/ 	.short	0x0008
        /*0014*/ 	.byte	0x00, 0xf5, 0x21, 0x00


	//----- nvinfo : EIATTR_KPARAM_INFO
	.align		4
.L_13:
        /*0018*/ 	.byte	0x04, 0x17
        /*001a*/ 	.short	(.L_15 - .L_14)
.L_14:
        /*001c*/ 	.word	0x00000000
        /*0020*/ 	.short	0x0000
        /*0022*/ 	.short	0x0000
        /*0024*/ 	.byte	0x00, 0xf5, 0x21, 0x00


	//----- nvinfo : EIATTR_SPARSE_MMA_MASK
	.align		4
.L_15:
        /*0028*/ 	.byte	0x03, 0x50
        /*002a*/ 	.short	0x0000


	//----- nvinfo : EIATTR_MAXREG_COUNT
	.align		4
        /*002c*/ 	.byte	0x03, 0x1b
        /*002e*/ 	.short	0x00ff


	//----- nvinfo : EIATTR_MERCURY_ISA_VERSION
	.align		4
        /*0030*/ 	.byte	0x03, 0x5f
        /*0032*/ 	.short	0x0101


	//----- nvinfo : EIATTR_VRC_CTA_INIT_COUNT
	.align		4
        /*0034*/ 	.byte	0x02, 0x4a
	.zero		1
	.zero		1


	//----- nvinfo : EIATTR_EXIT_INSTR_OFFSETS
	.align		4
        /*0038*/ 	.byte	0x04, 0x1c
        /*003a*/ 	.short	(.L_17 - .L_16)


	//   ....[0]....
.L_16:
        /*003c*/ 	.word	0x000013f0


	//----- nvinfo : EIATTR_CRS_STACK_SIZE
	.align		4
.L_17:
        /*0040*/ 	.byte	0x04, 0x1e
        /*0042*/ 	.short	(.L_19 - .L_18)
.L_18:
        /*0044*/ 	.word	0x00000000


	//----- nvinfo : EIATTR_CBANK_PARAM_SIZE
	.align		4
.L_19:
        /*0048*/ 	.byte	0x03, 0x19
        /*004a*/ 	.short	0x0010


	//----- nvinfo : EIATTR_PARAM_CBANK
	.align		4
        /*004c*/ 	.byte	0x04, 0x0a
        /*004e*/ 	.short	(.L_21 - .L_20)
	.align		4
.L_20:
        /*0050*/ 	.word	index@(.nv.constant0._Z6kernelP6SpherePh)
        /*0054*/ 	.short	0x0380
        /*0056*/ 	.short	0x0010


	//----- nvinfo : EIATTR_SW_WAR
	.align		4
.L_21:
        /*0058*/ 	.byte	0x04, 0x36
        /*005a*/ 	.short	(.L_23 - .L_22)
.L_22:
        /*005c*/ 	.word	0x00000008
.L_23:


//--------------------- .nv.callgraph             --------------------------
	.section	.nv.callgraph,"",@"SHT_CUDA_CALLGRAPH"
	.align	4
	.sectionentsize	8
	.align		4
        /*0000*/ 	.word	0x00000000
	.align		4
        /*0004*/ 	.word	0xffffffff
	.align		4
        /*0008*/ 	.word	0x00000000
	.align		4
        /*000c*/ 	.word	0xfffffffe
	.align		4
        /*0010*/ 	.word	0x00000000
	.align		4
        /*0014*/ 	.word	0xfffffffd
	.align		4
        /*0018*/ 	.word	0x00000000
	.align		4
        /*001c*/ 	.word	0xfffffffc


//--------------------- .text._Z6kernelP6SpherePh --------------------------
	.section	.text._Z6kernelP6SpherePh,"ax",@progbits
	.align	128
        .global         _Z6kernelP6SpherePh
        .type           _Z6kernelP6SpherePh,@function
        .size           _Z6kernelP6SpherePh,(.L_x_57 - _Z6kernelP6SpherePh)
        .other          _Z6kernelP6SpherePh,@"STO_CUDA_ENTRY STV_DEFAULT"
_Z6kernelP6SpherePh:
.text._Z6kernelP6SpherePh:
[----:B------:R-:W-:Y:S01]  /*0000*/  LDC R1, c[0x0][0x37c] ;  /* 0x0000df00ff017b82 */ /* 0x000fe20000000800 */
[----:B------:R-:W0:Y:S07]  /*0010*/  S2R R3, SR_TID.X ;  /* 0x0000000000037919 */ /* 0x000e2e0000002100 */
[----:B------:R-:W0:Y:S01]  /*0020*/  LDC R6, c[0x0][0x360] ;  /* 0x0000d800ff067b82 */ /* 0x000e220000000800 */
[----:B------:R-:W1:Y:S01]  /*0030*/  LDCU.64 UR4, c[0x0][0x380] ;  /* 0x00007000ff0477ac */ /* 0x000e620008000a00 */
[----:B------:R-:W-:Y:S01]  /*0040*/  HFMA2 R8, -RZ, RZ, 0, 0 ;  /* 0x00000000ff087431 */ /* 0x000fe200000001ff */
[----:B------:R-:W2:Y:S01]  /*0050*/  S2R R0, SR_TID.Y ;  /* 0x0000000000007919 */ /* 0x000ea20000002200 */
[----:B------:R-:W-:-:S02]  /*0060*/  MOV R9, 0xd09502f9 ;  /* 0xd09502f900097802 */ /* 0x000fc40000000f00 */
[----:B------:R-:W-:Y:S02]  /*0070*/  CS2R R10, SRZ ;  /* 0x00000000000a7805 */ /* 0x000fe4000001ff00 */
[----:B------:R-:W0:Y:S08]  /*0080*/  S2UR UR6, SR_CTAID.X ;  /* 0x00000000000679c3 */ /* 0x000e300000002500 */
[----:B------:R-:W2:Y:S01]  /*0090*/  S2UR UR8, SR_CTAID.Y ;  /* 0x00000000000879c3 */ /* 0x000ea20000002600 */
[----:B-1----:R-:W-:-:S04]  /*00a0*/  UIADD3 UR4, UP0, UPT, UR4, 0x38, URZ ;  /* 0x0000003804047890 */ /* 0x002fc8000ff1e0ff */
[----:B------:R-:W-:-:S03]  /*00b0*/  UIADD3.X UR5, UPT, UPT, URZ, UR5, URZ, UP0, !UPT ;  /* 0x00000005ff057290 */ /* 0x000fc600087fe4ff */
[----:B------:R-:W2:Y:S01]  /*00c0*/  LDC R7, c[0x0][0x364] ;  /* 0x0000d900ff077b82 */ /* 0x000ea20000000800 */
[----:B------:R-:W-:Y:S01]  /*00d0*/  IMAD.U32 R4, RZ, RZ, UR4 ;  /* 0x00000004ff047e24 */ /* 0x000fe2000f8e00ff */
[----:B------:R-:W-:Y:S01]  /*00e0*/  UMOV UR4, URZ ;  /* 0x000000ff00047c82 */ /* 0x000fe20008000000 */
[----:B------:R-:W-:Y:S01]  /*00f0*/  MOV R5, UR5 ;  /* 0x0000000500057c02 */ /* 0x000fe20008000f00 */
[----:B0-----:R-:W-:Y:S01]  /*0100*/  IMAD R6, R6, UR6, R3 ;  /* 0x0000000606067c24 */ /* 0x001fe2000f8e0203 */
[----:B------:R-:W0:Y:S04]  /*0110*/  LDCU.64 UR6, c[0x0][0x358] ;  /* 0x00006b00ff0677ac */ /* 0x000e280008000a00 */
[----:B------:R-:W-:-:S04]  /*0120*/  IADD3 R12, PT, PT, R6, -0x400, RZ ;  /* 0xfffffc00060c7810 */ /* 0x000fc80007ffe0ff */
[----:B------:R-:W-:Y:S01]  /*0130*/  I2FP.F32.S32 R12, R12 ;  /* 0x0000000c000c7245 */ /* 0x000fe20000201400 */
[----:B--2---:R-:W-:-:S05]  /*0140*/  IMAD R7, R7, UR8, R0 ;  /* 0x0000000807077c24 */ /* 0x004fca000f8e0200 */
[----:B------:R-:W-:-:S04]  /*0150*/  IADD3 R13, PT, PT, R7, -0x400, RZ ;  /* 0xfffffc00070d7810 */ /* 0x000fc80007ffe0ff */
[----:B0-----:R-:W-:-:S07]  /*0160*/  I2FP.F32.S32 R13, R13 ;  /* 0x0000000d000d7245 */ /* 0x001fce0000201400 */
.L_x_42:
[----:B------:R-:W2:Y:S04]  /*0170*/  LDG.E R3, desc[UR6][R4.64+-0x28] ;  /* 0xffffd80604037981 */ /* 0x000ea8000c1e1900 */
[----:B------:R-:W3:Y:S04]  /*0180*/  LDG.E R2, desc[UR6][R4.64+-0x24] ;  /* 0xffffdc0604027981 */ /* 0x000ee8000c1e1900 */
[----:B------:R-:W4:Y:S01]  /*0190*/  LDG.E R14, desc[UR6][R4.64+-0x2c] ;  /* 0xffffd406040e7981 */ /* 0x000f22000c1e1900 */
[----:B------:R-:W-:Y:S01]  /*01a0*/  UIADD3 UR4, UPT, UPT, UR4, 0x4, URZ ;  /* 0x0000000404047890 */ /* 0x000fe2000fffe0ff */
[----:B------:R-:W-:Y:S03]  /*01b0*/  BSSY.RECONVERGENT B0, `(.L_x_0) ;  /* 0x0000039000007945 */ /* 0x000fe60003800200 */
[----:B------:R-:W-:Y:S01]  /*01c0*/  UISETP.NE.AND UP0, UPT, UR4, 0x14, UPT ;  /* 0x000000140400788c */ /* 0x000fe2000bf05270 */
[----:B--2---:R-:W-:Y:S01]  /*01d0*/  FADD R3, R12, -R3 ;  /* 0x800000030c037221 */ /* 0x004fe20000000000 */
[----:B---3--:R-:W-:-:S03]  /*01e0*/  FADD R2, R13, -R2 ;  /* 0x800000020d027221 */ /* 0x008fc60000000000 */
[----:B------:R-:W-:Y:S01]  /*01f0*/  FMUL R15, R3, R3 ;  /* 0x00000003030f7220 */ /* 0x000fe20000400000 */
[----:B------:R-:W-:Y:S01]  /*0200*/  FMUL R16, R2, R2 ;  /* 0x0000000202107220 */ /* 0x000fe20000400000 */
[----:B----4-:R-:W-:Y:S01]  /*0210*/  FMUL R14, R14, R14 ;  /* 0x0000000e0e0e7220 */ /* 0x010fe20000400000 */
[----:B------:R-:W-:Y:S02]  /*0220*/  MOV R2, 0xd09502f9 ;  /* 0xd09502f900027802 */ /* 0x000fe40000000f00 */
[----:B------:R-:W-:-:S05]  /*0230*/  FADD R3, R15, R16 ;  /* 0x000000100f037221 */ /* 0x000fca0000000000 */
[----:B------:R-:W-:-:S13]  /*0240*/  FSETP.GEU.AND P0, PT, R3, R14, PT ;  /* 0x0000000e0300720b */ /* 0x000fda0003f0e000 */
[----:B------:R-:W-:Y:S05]  /*0250*/  @P0 BRA `(.L_x_1) ;  /* 0x0000000000b80947 */ /* 0x000fea0003800000 */
[----:B------:R-:W-:Y:S01]  /*0260*/  FADD R0, -R15, R14 ;  /* 0x0000000e0f007221 */ /* 0x000fe20000000100 */
[----:B------:R-:W-:Y:S03]  /*0270*/  BSSY.RECONVERGENT B1, `(.L_x_2) ;  /* 0x000000e000017945 */ /* 0x000fe60003800200 */
[----:B------:R-:W-:-:S04]  /*0280*/  FADD R0, -R16, R0 ;  /* 0x0000000010007221 */ /* 0x000fc80000000100 */
[----:B------:R0:W1:Y:S01]  /*0290*/  MUFU.RSQ R3, R0 ;  /* 0x0000000000037308 */ /* 0x0000620000001400 */
[----:B------:R-:W-:-:S04]  /*02a0*/  IADD3 R2, PT, PT, R0, -0xd000000, RZ ;  /* 0xf300000000027810 */ /* 0x000fc80007ffe0ff */
[----:B------:R-:W-:-:S13]  /*02b0*/  ISETP.GT.U32.AND P0, PT, R2, 0x727fffff, PT ;  /* 0x727fffff0200780c */ /* 0x000fda0003f04070 */
[----:B01----:R-:W-:Y:S05]  /*02c0*/  @!P0 BRA `(.L_x_3) ;  /* 0x0000000000108947 */ /* 0x003fea0003800000 */
[----:B------:R-:W-:-:S07]  /*02d0*/  MOV R19, 0x2f0 ;  /* 0x000002f000137802 */ /* 0x000fce0000000f00 */
[----:B------:R-:W-:Y:S05]  /*02e0*/  CALL.REL.NOINC `($__internal_0_$__cuda_sm20_sqrt_rn_f32_slowpath) ;  /* 0x0000001000447944 */ /* 0x000fea0003c00000 */
[----:B------:R-:W-:Y:S01]  /*02f0*/  MOV R15, R0 ;  /* 0x00000000000f7202 */ /* 0x000fe20000000f00 */
[----:B------:R-:W-:Y:S06]  /*0300*/  BRA `(.L_x_4) ;  /* 0x0000000000107947 */ /* 0x000fec0003800000 */
.L_x_3:
[----:B------:R-:W-:Y:S01]  /*0310*/  FMUL.FTZ R15, R0, R3 ;  /* 0x00000003000f7220 */ /* 0x000fe20000410000 */
[----:B------:R-:W-:-:S03]  /*0320*/  FMUL.FTZ R2, R3, 0.5 ;  /* 0x3f00000003027820 */ /* 0x000fc60000410000 */
[----:B------:R-:W-:-:S04]  /*0330*/  FFMA R0, -R15, R15, R0 ;  /* 0x0000000f0f007223 */ /* 0x000fc80000000100 */
[----:B------:R-:W-:-:S07]  /*0340*/  FFMA R15, R0, R2, R15 ;  /* 0x00000002000f7223 */ /* 0x000fce000000000f */
.L_x_4:
[----:B------:R-:W-:Y:S05]  /*0350*/  BSYNC.RECONVERGENT B1 ;  /* 0x0000000000017941 */ /* 0x000fea0003800200 */
.L_x_2:
[----:B------:R-:W-:Y:S01]  /*0360*/  VIADD R0, R14, 0xf3000000 ;  /* 0xf30000000e007836 */ /* 0x000fe20000000000 */
[----:B------:R0:W1:Y:S04]  /*0370*/  MUFU.RSQ R17, R14 ;  /* 0x0000000e00117308 */ /* 0x0000680000001400 */
[----:B------:R-:W-:-:S13]  /*0380*/  ISETP.GT.U32.AND P0, PT, R0, 0x727fffff, PT ;  /* 0x727fffff0000780c */ /* 0x000fda0003f04070 */
[----:B01----:R-:W-:Y:S05]  /*0390*/  @!P0 BRA `(.L_x_5) ;  /* 0x00000000001c8947 */ /* 0x003fea0003800000 */
[----:B------:R-:W-:Y:S01]  /*03a0*/  BSSY.RECONVERGENT B1, `(.L_x_6) ;  /* 0x0000004000017945 */ /* 0x000fe20003800200 */
[----:B------:R-:W-:Y:S02]  /*03b0*/  MOV R0, R14 ;  /* 0x0000000e00007202 */ /* 0x000fe40000000f00 */
[----:B------:R-:W-:-:S07]  /*03c0*/  MOV R19, 0x3e0 ;  /* 0x000003e000137802 */ /* 0x000fce0000000f00 */
[----:B------:R-:W-:Y:S05]  /*03d0*/  CALL.REL.NOINC `($__internal_0_$__cuda_sm20_sqrt_rn_f32_slowpath) ;  /* 0x0000001000087944 */ /* 0x000fea0003c00000 */
[----:B------:R-:W-:Y:S05]  /*03e0*/  BSYNC.RECONVERGENT B1 ;  /* 0x0000000000017941 */ /* 0x000fea0003800200 */
.L_x_6:
[----:B------:R-:W-:Y:S01]  /*03f0*/  MOV R3, R0 ;  /* 0x0000000000037202 */ /* 0x000fe20000000f00 */
[----:B------:R-:W-:Y:S06]  /*0400*/  BRA `(.L_x_7) ;  /* 0x0000000000107947 */ /* 0x000fec0003800000 */
.L_x_5:
[----:B------:R-:W-:Y:S01]  /*0410*/  FMUL.FTZ R3, R14, R17 ;  /* 0x000000110e037220 */ /* 0x000fe20000410000 */
[----:B------:R-:W-:-:S03]  /*0420*/  FMUL.FTZ R0, R17, 0.5 ;  /* 0x3f00000011007820 */ /* 0x000fc60000410000 */
[----:B------:R-:W-:-:S04]  /*0430*/  FFMA R14, -R3, R3, R14 ;  /* 0x00000003030e7223 */ /* 0x000fc8000000010e */
[----:B------:R-:W-:-:S07]  /*0440*/  FFMA R3, R14, R0, R3 ;  /* 0x000000000e037223 */ /* 0x000fce0000000003 */
.L_x_7:
[----:B------:R-:W0:Y:S01]  /*0450*/  MUFU.RCP R0, R3 ;  /* 0x0000000300007308 */ /* 0x000e220000001000 */
[----:B------:R-:W-:Y:S07]  /*0460*/  BSSY.RECONVERGENT B1, `(.L_x_8) ;  /* 0x000000b000017945 */ /* 0x000fee0003800200 */
[----:B------:R-:W1:Y:S01]  /*0470*/  FCHK P0, R15, R3 ;  /* 0x000000030f007302 */ /* 0x000e620000000000 */
[----:B0-----:R-:W-:-:S04]  /*0480*/  FFMA R17, R0, -R3, 1 ;  /* 0x3f80000000117423 */ /* 0x001fc80000000803 */
[----:B------:R-:W-:-:S04]  /*0490*/  FFMA R0, R0, R17, R0 ;  /* 0x0000001100007223 */ /* 0x000fc80000000000 */
[----:B------:R-:W-:-:S04]  /*04a0*/  FFMA R2, R0, R15, RZ ;  /* 0x0000000f00027223 */ /* 0x000fc800000000ff */
[----:B------:R-:W-:-:S04]  /*04b0*/  FFMA R17, R2, -R3, R15 ;  /* 0x8000000302117223 */ /* 0x000fc8000000000f */
[----:B------:R-:W-:Y:S01]  /*04c0*/  FFMA R0, R0, R17, R2 ;  /* 0x0000001100007223 */ /* 0x000fe20000000002 */
[----:B-1----:R-:W-:Y:S06]  /*04d0*/  @!P0 BRA `(.L_x_9) ;  /* 0x00000000000c8947 */ /* 0x002fec0003800000 */
[----:B------:R-:W-:Y:S02]  /*04e0*/  MOV R0, R15 ;  /* 0x0000000f00007202 */ /* 0x000fe40000000f00 */
[----:B------:R-:W-:-:S07]  /*04f0*/  MOV R2, 0x510 ;  /* 0x0000051000027802 */ /* 0x000fce0000000f00 */
[----:B------:R-:W-:Y:S05]  /*0500*/  CALL.REL.NOINC `($__internal_1_$__cuda_sm3x_div_rn_noftz_f32_slowpath) ;  /* 0x0000001000187944 */ /* 0x000fea0003c00000 */
.L_x_9:
[----:B------:R-:W-:Y:S05]  /*0510*/  BSYNC.RECONVERGENT B1 ;  /* 0x0000000000017941 */ /* 0x000fea0003800200 */
.L_x_8:
[----:B------:R-:W2:Y:S02]  /*0520*/  LDG.E R2, desc[UR6][R4.64+-0x20] ;  /* 0xffffe00604027981 */ /* 0x000ea4000c1e1900 */
[----:B--2---:R-:W-:-:S07]  /*0530*/  FADD R2, R2, R15 ;  /* 0x0000000f02027221 */ /* 0x004fce0000000000 */
.L_x_1:
[----:B------:R-:W-:Y:S05]  /*0540*/  BSYNC.RECONVERGENT B0 ;  /* 0x0000000000007941 */ /* 0x000fea0003800200 */
.L_x_0:
[----:B------:R-:W2:Y:S04]  /*0550*/  LDG.E R19, desc[UR6][R4.64+-0xc] ;  /* 0xfffff40604137981 */ /* 0x000ea8000c1e1900 */
[----:B------:R-:W3:Y:S01]  /*0560*/  LDG.E R14, desc[UR6][R4.64+-0x8] ;  /* 0xfffff806040e7981 */ /* 0x000ee2000c1e1900 */
[----:B------:R-:W-:-:S03]  /*0570*/  FSETP.GT.AND P0, PT, R2, R9, PT ;  /* 0x000000090200720b */ /* 0x000fc60003f04000 */
[----:B------:R-:W4:Y:S10]  /*0580*/  LDG.E R16, desc[UR6][R4.64+-0x10] ;  /* 0xfffff00604107981 */ /* 0x000f34000c1e1900 */
[----:B------:R-:W5:Y:S04]  /*0590*/  @P0 LDG.E R3, desc[UR6][R4.64+-0x38] ;  /* 0xffffc80604030981 */ /* 0x000f68000c1e1900 */
[----:B------:R-:W5:Y:S04]  /*05a0*/  @P0 LDG.E R15, desc[UR6][R4.64+-0x30] ;  /* 0xffffd006040f0981 */ /* 0x000f68000c1e1900 */
[----:B------:R-:W5:Y:S01]  /*05b0*/  @P0 LDG.E R17, desc[UR6][R4.64+-0x34] ;  /* 0xffffcc0604110981 */ /* 0x000f62000c1e1900 */
[----:B------:R-:W-:Y:S01]  /*05c0*/  BSSY.RECONVERGENT B0, `(.L_x_10) ;  /* 0x000003c000007945 */ /* 0x000fe20003800200 */
[----:B------:R-:W-:Y:S01]  /*05d0*/  @P0 MOV R9, R2 ;  /* 0x0000000200090202 */ /* 0x000fe20000000f00 */
[----:B------:R-:W-:-:S02]  /*05e0*/  IMAD.MOV.U32 R2, RZ, RZ, -0x2f6afd07 ;  /* 0xd09502f9ff027424 */ /* 0x000fc400078e00ff */
[----:B--2---:R-:W-:Y:S01]  /*05f0*/  FADD R19, R12, -R19 ;  /* 0x800000130c137221 */ /* 0x004fe20000000000 */
[----:B---3--:R-:W-:-:S03]  /*0600*/  FADD R14, R13, -R14 ;  /* 0x8000000e0d0e7221 */ /* 0x008fc60000000000 */
[----:B------:R-:W-:Y:S01]  /*0610*/  FMUL R21, R19, R19 ;  /* 0x0000001313157220 */ /* 0x000fe20000400000 */
[----:B------:R-:W-:Y:S01]  /*0620*/  FMUL R18, R14, R14 ;  /* 0x0000000e0e127220 */ /* 0x000fe20000400000 */
[----:B----4-:R-:W-:-:S03]  /*0630*/  FMUL R14, R16, R16 ;  /* 0x00000010100e7220 */ /* 0x010fc60000400000 */
[----:B------:R-:W-:-:S05]  /*0640*/  FADD R19, R21, R18 ;  /* 0x0000001215137221 */ /* 0x000fca0000000000 */
[----:B------:R-:W-:Y:S01]  /*0650*/  FSETP.GEU.AND P1, PT, R19, R14, PT ;  /* 0x0000000e1300720b */ /* 0x000fe20003f2e000 */
[C---:B-----5:R-:W-:Y:S01]  /*0660*/  @P0 FMUL R11, R0.reuse, R3 ;  /* 0x00000003000b0220 */ /* 0x060fe20000400000 */
[C---:B------:R-:W-:Y:S01]  /*0670*/  @P0 FMUL R10, R0.reuse, R15 ;  /* 0x0000000f000a0220 */ /* 0x040fe20000400000 */
[----:B------:R-:W-:-:S10]  /*0680*/  @P0 FMUL R8, R0, R17 ;  /* 0x0000001100080220 */ /* 0x000fd40000400000 */
        /* <DEDUP_REMOVED lines=12> */
.L_x_13:
[----:B------:R-:W-:Y:S01]  /*0750*/  FMUL.FTZ R15, R0, R3 ;  /* 0x00000003000f7220 */ /* 0x000fe20000410000 */
[----:B------:R-:W-:-:S03]  /*0760*/  FMUL.FTZ R2, R3, 0.5 ;  /* 0x3f00000003027820 */ /* 0x000fc60000410000 */
[----:B------:R-:W-:-:S04]  /*0770*/  FFMA R0, -R15, R15, R0 ;  /* 0x0000000f0f007223 */ /* 0x000fc80000000100 */
[----:B------:R-:W-:-:S07]  /*0780*/  FFMA R15, R0, R2, R15 ;  /* 0x00000002000f7223 */ /* 0x000fce000000000f */
.L_x_14:
[----:B------:R-:W-:Y:S05]  /*0790*/  BSYNC.RECONVERGENT B1 ;  /* 0x0000000000017941 */ /* 0x000fea0003800200 */
.L_x_12:
[----:B------:R-:W-:Y:S01]  /*07a0*/  IADD3 R0, PT, PT, R14, -0xd000000, RZ ;  /* 0xf30000000e007810 */ /* 0x000fe20007ffe0ff */
[----:B------:R0:W1:Y:S03]  /*07b0*/  MUFU.RSQ R17, R14 ;  /* 0x0000000e00117308 */ /* 0x0000660000001400 */
[----:B------:R-:W-:-:S13]  /*07c0*/  ISETP.GT.U32.AND P0, PT, R0, 0x727fffff, PT ;  /* 0x727fffff0000780c */ /* 0x000fda0003f04070 */
[----:B0-----:R-:W-:Y:S05]  /*07d0*/  @!P0 BRA `(.L_x_15) ;  /* 0x00000000001c8947 */ /* 0x001fea0003800000 */
[----:B------:R-:W-:Y:S01]  /*07e0*/  BSSY.RECONVERGENT B1, `(.L_x_16) ;  /* 0x0000004000017945 */ /* 0x000fe20003800200 */
[----:B------:R-:W-:Y:S02]  /*07f0*/  MOV R0, R14 ;  /* 0x0000000e00007202 */ /* 0x000fe40000000f00 */
[----:B------:R-:W-:-:S07]  /*0800*/  MOV R19, 0x820 ;  /* 0x0000082000137802 */ /* 0x000fce0000000f00 */
[----:B-1----:R-:W-:Y:S05]  /*0810*/  CALL.REL.NOINC `($__internal_0_$__cuda_sm20_sqrt_rn_f32_slowpath) ;  /* 0x0000000800f87944 */ /* 0x002fea0003c00000 */
[----:B------:R-:W-:Y:S05]  /*0820*/  BSYNC.RECONVERGENT B1 ;  /* 0x0000000000017941 */ /* 0x000fea0003800200 */
.L_x_16:
[----:B------:R-:W-:Y:S01]  /*0830*/  IMAD.MOV.U32 R3, RZ, RZ, R0 ;  /* 0x000000ffff037224 */ /* 0x000fe200078e0000 */
[----:B------:R-:W-:Y:S06]  /*0840*/  BRA `(.L_x_17) ;  /* 0x0000000000107947 */ /* 0x000fec0003800000 */
.L_x_15:
[----:B-1----:R-:W-:Y:S01]  /*0850*/  FMUL.FTZ R3, R14, R17 ;  /* 0x000000110e037220 */ /* 0x002fe20000410000 */
[----:B------:R-:W-:-:S03]  /*0860*/  FMUL.FTZ R0, R17, 0.5 ;  /* 0x3f00000011007820 */ /* 0x000fc60000410000 */
[----:B------:R-:W-:-:S04]  /*0870*/  FFMA R14, -R3, R3, R14 ;  /* 0x00000003030e7223 */ /* 0x000fc8000000010e */
[----:B------:R-:W-:-:S07]  /*0880*/  FFMA R3, R14, R0, R3 ;  /* 0x000000000e037223 */ /* 0x000fce0000000003 */
.L_x_17:
        /* <DEDUP_REMOVED lines=12> */
.L_x_19:
[----:B------:R-:W-:Y:S05]  /*0950*/  BSYNC.RECONVERGENT B1 ;  /* 0x0000000000017941 */ /* 0x000fea0003800200 */
.L_x_18:
[----:B------:R-:W2:Y:S02]  /*0960*/  LDG.E R2, desc[UR6][R4.64+-0x4] ;  /* 0xfffffc0604027981 */ /* 0x000ea4000c1e1900 */
[----:B--2---:R-:W-:-:S07]  /*0970*/  FADD R2, R2, R15 ;  /* 0x0000000f02027221 */ /* 0x004fce0000000000 */
.L_x_11:
[----:B------:R-:W-:Y:S05]  /*0980*/  BSYNC.RECONVERGENT B0 ;  /* 0x0000000000007941 */ /* 0x000fea0003800200 */
.L_x_10:
[----:B------:R-:W2:Y:S04]  /*0990*/  LDG.E R19, desc[UR6][R4.64+0x10] ;  /* 0x0000100604137981 */ /* 0x000ea8000c1e1900 */
[----:B------:R-:W3:Y:S01]  /*09a0*/  LDG.E R14, desc[UR6][R4.64+0x14] ;  /* 0x00001406040e7981 */ /* 0x000ee2000c1e1900 */
[----:B------:R-:W-:-:S03]  /*09b0*/  FSETP.GT.AND P0, PT, R2, R9, PT ;  /* 0x000000090200720b */ /* 0x000fc60003f04000 */
[----:B------:R-:W4:Y:S10]  /*09c0*/  LDG.E R16, desc[UR6][R4.64+0xc] ;  /* 0x00000c0604107981 */ /* 0x000f34000c1e1900 */
[----:B------:R-:W5:Y:S04]  /*09d0*/  @P0 LDG.E R3, desc[UR6][R4.64+-0x1c] ;  /* 0xffffe40604030981 */ /* 0x000f68000c1e1900 */
[----:B------:R-:W5:Y:S04]  /*09e0*/  @P0 LDG.E R15, desc[UR6][R4.64+-0x14] ;  /* 0xffffec06040f0981 */ /* 0x000f68000c1e1900 */
[----:B------:R-:W5:Y:S01]  /*09f0*/  @P0 LDG.E R17, desc[UR6][R4.64+-0x18] ;  /* 0xffffe80604110981 */ /* 0x000f62000c1e1900 */
[----:B------:R-:W-:Y:S01]  /*0a00*/  @P0 MOV R9, R2 ;  /* 0x0000000200090202 */ /* 0x000fe20000000f00 */
[----:B------:R-:W-:Y:S01]  /*0a10*/  BSSY.RECONVERGENT B0, `(.L_x_20) ;  /* 0x000003b000007945 */ /* 0x000fe20003800200 */
[----:B------:R-:W-:-:S02]  /*0a20*/  HFMA2 R2, -RZ, RZ, -36.65625, 4.5359134674072265625e-05 ;  /* 0xd09502f9ff027431 */ /* 0x000fc400000001ff */
        /* <DEDUP_REMOVED lines=20> */
[----:B------:R-:W-:Y:S01]  /*0b70*/  IMAD.MOV.U32 R15, RZ, RZ, R0 ;  /* 0x000000ffff0f7224 */ /* 0x000fe200078e0000 */
[----:B------:R-:W-:Y:S06]  /*0b80*/  BRA `(.L_x_24) ;  /* 0x0000000000107947 */ /* 0x000fec0003800000 */
.L_x_23:
[----:B------:R-:W-:Y:S01]  /*0b90*/  FMUL.FTZ R15, R0, R3 ;  /* 0x00000003000f7220 */ /* 0x000fe20000410000 */
[----:B------:R-:W-:-:S03]  /*0ba0*/  FMUL.FTZ R2, R3, 0.5 ;  /* 0x3f00000003027820 */ /* 0x000fc60000410000 */
[----:B------:R-:W-:-:S04]  /*0bb0*/  FFMA R0, -R15, R15, R0 ;  /* 0x0000000f0f007223 */ /* 0x000fc80000000100 */
[----:B------:R-:W-:-:S07]  /*0bc0*/  FFMA R15, R0, R2, R15 ;  /* 0x00000002000f7223 */ /* 0x000fce000000000f */
.L_x_24:
[----:B------:R-:W-:Y:S05]  /*0bd0*/  BSYNC.RECONVERGENT B1 ;  /* 0x0000000000017941 */ /* 0x000fea0003800200 */
.L_x_22:
        /* <DEDUP_REMOVED lines=9> */
.L_x_26:
[----:B------:R-:W-:Y:S01]  /*0c70*/  MOV R3, R0 ;  /* 0x0000000000037202 */ /* 0x000fe20000000f00 */
[----:B------:R-:W-:Y:S06]  /*0c80*/  BRA `(.L_x_27) ;  /* 0x0000000000107947 */ /* 0x000fec0003800000 */
.L_x_25:
[----:B-1----:R-:W-:Y:S01]  /*0c90*/  FMUL.FTZ R3, R14, R17 ;  /* 0x000000110e037220 */ /* 0x002fe20000410000 */
[----:B------:R-:W-:-:S03]  /*0ca0*/  FMUL.FTZ R0, R17, 0.5 ;  /* 0x3f00000011007820 */ /* 0x000fc60000410000 */
[----:B------:R-:W-:-:S04]  /*0cb0*/  FFMA R14, -R3, R3, R14 ;  /* 0x00000003030e7223 */ /* 0x000fc8000000010e */
[----:B------:R-:W-:-:S07]  /*0cc0*/  FFMA R3, R14, R0, R3 ;  /* 0x000000000e037223 */ /* 0x000fce0000000003 */
.L_x_27:
        /* <DEDUP_REMOVED lines=12> */
.L_x_29:
[----:B------:R-:W-:Y:S05]  /*0d90*/  BSYNC.RECONVERGENT B1 ;  /* 0x0000000000017941 */ /* 0x000fea0003800200 */
.L_x_28:
[----:B------:R-:W2:Y:S02]  /*0da0*/  LDG.E R2, desc[UR6][R4.64+0x18] ;  /* 0x0000180604027981 */ /* 0x000ea4000c1e1900 */
[----:B--2---:R-:W-:-:S07]  /*0db0*/  FADD R2, R2, R15 ;  /* 0x0000000f02027221 */ /* 0x004fce0000000000 */
.L_x_21:
[----:B------:R-:W-:Y:S05]  /*0dc0*/  BSYNC.RECONVERGENT B0 ;  /* 0x0000000000007941 */ /* 0x000fea0003800200 */
.L_x_20:
[----:B------:R-:W2:Y:S04]  /*0dd0*/  LDG.E R19, desc[UR6][R4.64+0x2c] ;  /* 0x00002c0604137981 */ /* 0x000ea8000c1e1900 */
[----:B------:R-:W3:Y:S01]  /*0de0*/  LDG.E R14, desc[UR6][R4.64+0x30] ;  /* 0x00003006040e7981 */ /* 0x000ee2000c1e1900 */
[----:B------:R-:W-:-:S03]  /*0df0*/  FSETP.GT.AND P0, PT, R2, R9, PT ;  /* 0x000000090200720b */ /* 0x000fc60003f04000 */
[----:B------:R-:W4:Y:S10]  /*0e00*/  LDG.E R16, desc[UR6][R4.64+0x28] ;  /* 0x0000280604107981 */ /* 0x000f34000c1e1900 */
[----:B------:R-:W5:Y:S04]  /*0e10*/  @P0 LDG.E R3, desc[UR6][R4.64] ;  /* 0x0000000604030981 */ /* 0x000f68000c1e1900 */
[----:B------:R-:W5:Y:S04]  /*0e20*/  @P0 LDG.E R15, desc[UR6][R4.64+0x8] ;  /* 0x00000806040f0981 */ /* 0x000f68000c1e1900 */
[----:B------:R-:W5:Y:S01]  /*0e30*/  @P0 LDG.E R17, desc[UR6][R4.64+0x4] ;  /* 0x0000040604110981 */ /* 0x000f62000c1e1900 */
[----:B------:R-:W-:Y:S01]  /*0e40*/  @P0 IMAD.MOV.U32 R9, RZ, RZ, R2 ;  /* 0x000000ffff090224 */ /* 0x000fe200078e0002 */
        /* <DEDUP_REMOVED lines=24> */
.L_x_33:
[----:B------:R-:W-:Y:S01]  /*0fd0*/  FMUL.FTZ R15, R0, R3 ;  /* 0x00000003000f7220 */ /* 0x000fe20000410000 */
[----:B------:R-:W-:-:S03]  /*0fe0*/  FMUL.FTZ R2, R3, 0.5 ;  /* 0x3f00000003027820 */ /* 0x000fc60000410000 */
[----:B------:R-:W-:-:S04]  /*0ff0*/  FFMA R0, -R15, R15, R0 ;  /* 0x0000000f0f007223 */ /* 0x000fc80000000100 */
[----:B------:R-:W-:-:S07]  /*1000*/  FFMA R15, R0, R2, R15 ;  /* 0x00000002000f7223 */ /* 0x000fce000000000f */
.L_x_34:
[----:B------:R-:W-:Y:S05]  /*1010*/  BSYNC.RECONVERGENT B1 ;  /* 0x0000000000017941 */ /* 0x000fea0003800200 */
.L_x_32:
[----:B------:R-:W-:Y:S01]  /*1020*/  IADD3 R0, PT, PT, R14, -0xd000000, RZ ;  /* 0xf30000000e007810 */ /* 0x000fe20007ffe0ff */
[----:B------:R0:W1:Y:S03]  /*1030*/  MUFU.RSQ R17, R14 ;  /* 0x0000000e00117308 */ /* 0x0000660000001400 */
[----:B------:R-:W-:-:S13]  /*1040*/  ISETP.GT.U32.AND P0, PT, R0, 0x727fffff, PT ;  /* 0x727fffff0000780c */ /* 0x000fda0003f04070 */
[----:B0-----:R-:W-:Y:S05]  /*1050*/  @!P0 BRA `(.L_x_35) ;  /* 0x00000000001c8947 */ /* 0x001fea0003800000 */
[----:B------:R-:W-:Y:S01]  /*1060*/  BSSY.RECONVERGENT B1, `(.L_x_36) ;  /* 0x0000004000017945 */ /* 0x000fe20003800200 */
[----:B------:R-:W-:Y:S01]  /*1070*/  IMAD.MOV.U32 R0, RZ, RZ, R14 ;  /* 0x000000ffff007224 */ /* 0x000fe200078e000e */
[----:B------:R-:W-:-:S07]  /*1080*/  MOV R19, 0x10a0 ;  /* 0x000010a000137802 */ /* 0x000fce0000000f00 */
[----:B-1----:R-:W-:Y:S05]  /*1090*/  CALL.REL.NOINC `($__internal_0_$__cuda_sm20_sqrt_rn_f32_slowpath) ;  /* 0x0000000000d87944 */ /* 0x002fea0003c00000 */
[----:B------:R-:W-:Y:S05]  /*10a0*/  BSYNC.RECONVERGENT B1 ;  /* 0x0000000000017941 */ /* 0x000fea0003800200 */
.L_x_36:
[----:B------:R-:W-:Y:S01]  /*10b0*/  MOV R3, R0 ;  /* 0x0000000000037202 */ /* 0x000fe20000000f00 */
[----:B------:R-:W-:Y:S06]  /*10c0*/  BRA `(.L_x_37) ;  /* 0x0000000000107947 */ /* 0x000fec0003800000 */
.L_x_35:
[----:B-1----:R-:W-:Y:S01]  /*10d0*/  FMUL.FTZ R3, R14, R17 ;  /* 0x000000110e037220 */ /* 0x002fe20000410000 */
[----:B------:R-:W-:-:S03]  /*10e0*/  FMUL.FTZ R0, R17, 0.5 ;  /* 0x3f00000011007820 */ /* 0x000fc60000410000 */
[----:B------:R-:W-:-:S04]  /*10f0*/  FFMA R14, -R3, R3, R14 ;  /* 0x00000003030e7223 */ /* 0x000fc8000000010e */
[----:B------:R-:W-:-:S07]  /*1100*/  FFMA R3, R14, R0, R3 ;  /* 0x000000000e037223 */ /* 0x000fce0000000003 */
.L_x_37:
        /* <DEDUP_REMOVED lines=12> */
.L_x_39:
[----:B------:R-:W-:Y:S05]  /*11d0*/  BSYNC.RECONVERGENT B1 ;  /* 0x0000000000017941 */ /* 0x000fea0003800200 */
.L_x_38:
[----:B------:R-:W2:Y:S02]  /*11e0*/  LDG.E R2, desc[UR6][R4.64+0x34] ;  /* 0x0000340604027981 */ /* 0x000ea4000c1e1900 */
[----:B--2---:R-:W-:-:S07]  /*11f0*/  FADD R2, R2, R15 ;  /* 0x0000000f02027221 */ /* 0x004fce0000000000 */
.L_x_31:
[----:B------:R-:W-:Y:S05]  /*1200*/  BSYNC.RECONVERGENT B0 ;  /* 0x0000000000007941 */ /* 0x000fea0003800200 */
.L_x_30:
[----:B------:R-:W-:Y:S01]  /*1210*/  FSETP.GT.AND P0, PT, R2, R9, PT ;  /* 0x000000090200720b */ /* 0x000fe20003f04000 */
[----:B------:R-:W-:-:S12]  /*1220*/  BSSY.RECONVERGENT B0, `(.L_x_40) ;  /* 0x0000009000007945 */ /* 0x000fd80003800200 */
[----:B------:R-:W-:Y:S05]  /*1230*/  @!P0 BRA `(.L_x_41) ;  /* 0x00000000001c8947 */ /* 0x000fea0003800000 */
[----:B------:R-:W2:Y:S04]  /*1240*/  LDG.E R11, desc[UR6][R4.64+0x1c] ;  /* 0x00001c06040b7981 */ /* 0x000ea8000c1e1900 */
[----:B------:R-:W3:Y:S04]  /*1250*/  LDG.E R3, desc[UR6][R4.64+0x24] ;  /* 0x0000240604037981 */ /* 0x000ee8000c1e1900 */
[----:B------:R-:W4:Y:S01]  /*1260*/  LDG.E R15, desc[UR6][R4.64+0x20] ;  /* 0x00002006040f7981 */ /* 0x000f22000c1e1900 */
[----:B------:R-:W-:Y:S01]  /*1270*/  MOV R9, R2 ;  /* 0x0000000200097202 */ /* 0x000fe20000000f00 */
[C---:B--2---:R-:W-:Y:S01]  /*1280*/  FMUL R11, R0.reuse, R11 ;  /* 0x0000000b000b7220 */ /* 0x044fe20000400000 */
[C---:B---3--:R-:W-:Y:S01]  /*1290*/  FMUL R10, R0.reuse, R3 ;  /* 0x00000003000a7220 */ /* 0x048fe20000400000 */
[----:B----4-:R-:W-:-:S07]  /*12a0*/  FMUL R8, R0, R15 ;  /* 0x0000000f00087220 */ /* 0x010fce0000400000 */
.L_x_41:
[----:B------:R-:W-:Y:S05]  /*12b0*/  BSYNC.RECONVERGENT B0 ;  /* 0x0000000000007941 */ /* 0x000fea0003800200 */
.L_x_40:
[----:B------:R-:W-:-:S04]  /*12c0*/  IADD3 R4, P0, PT, R4, 0x70, RZ ;  /* 0x0000007004047810 */ /* 0x000fc80007f1e0ff */
[----:B------:R-:W-:Y:S01]  /*12d0*/  IADD3.X R5, PT, PT, RZ, R5, RZ, P0, !PT ;  /* 0x00000005ff057210 */ /* 0x000fe200007fe4ff */
[----:B------:R-:W-:Y:S08]  /*12e0*/  BRA.U UP0, `(.L_x_42) ;  /* 0xffffffed00a07547 */ /* 0x000ff0000b83ffff */
[----:B------:R-:W0:Y:S01]  /*12f0*/  LDCU.64 UR8, c[0x0][0x388] ;  /* 0x00007100ff0877ac */ /* 0x000e220008000a00 */
[----:B------:R-:W-:Y:S01]  /*1300*/  LEA R0, R7, R6, 0xb ;  /* 0x0000000607007211 */ /* 0x000fe200078e58ff */
[----:B------:R-:W-:Y:S01]  /*1310*/  FMUL R11, R11, 255 ;  /* 0x437f00000b0b7820 */ /* 0x000fe20000400000 */
[----:B------:R-:W-:Y:S01]  /*1320*/  FMUL R10, R10, 255 ;  /* 0x437f00000a0a7820 */ /* 0x000fe20000400000 */
[----:B------:R-:W-:Y:S02]  /*1330*/  FMUL R8, R8, 255 ;  /* 0x437f000008087820 */ /* 0x000fe40000400000 */
[----:B------:R-:W-:Y:S01]  /*1340*/  IMAD.SHL.U32 R0, R0, 0x4, RZ ;  /* 0x0000000400007824 */ /* 0x000fe200078e00ff */
[----:B------:R-:W1:Y:S08]  /*1350*/  F2I.TRUNC.NTZ R5, R10 ;  /* 0x0000000a00057305 */ /* 0x000e70000020f100 */
[----:B------:R-:W2:Y:S01]  /*1360*/  F2I.TRUNC.NTZ R11, R11 ;  /* 0x0000000b000b7305 */ /* 0x000ea2000020f100 */
[----:B0-----:R-:W-:-:S04]  /*1370*/  IADD3 R2, P0, PT, R0, UR8, RZ ;  /* 0x0000000800027c10 */ /* 0x001fc8000ff1e0ff */
[----:B------:R-:W-:-:S03]  /*1380*/  LEA.HI.X.SX32 R3, R0, UR9, 0x1, P0 ;  /* 0x0000000900037c11 */ /* 0x000fc600080f0eff */
[----:B------:R-:W0:Y:S01]  /*1390*/  F2I.TRUNC.NTZ R7, R8 ;  /* 0x0000000800077305 */ /* 0x000e22000020f100 */
[----:B------:R-:W-:Y:S01]  /*13a0*/  HFMA2 R0, -RZ, RZ, 0, 1.5199184417724609375e-05 ;  /* 0x000000ffff007431 */ /* 0x000fe200000001ff */
[----:B-1----:R-:W-:Y:S04]  /*13b0*/  STG.E.U8 desc[UR6][R2.64+0x1], R5 ;  /* 0x0000010502007986 */ /* 0x002fe8000c101106 */
[----:B--2---:R-:W-:Y:S04]  /*13c0*/  STG.E.U8 desc[UR6][R2.64], R11 ;  /* 0x0000000b02007986 */ /* 0x004fe8000c101106 */
[----:B------:R-:W-:Y:S04]  /*13d0*/  STG.E.U8 desc[UR6][R2.64+0x3], R0 ;  /* 0x0000030002007986 */ /* 0x000fe8000c101106 */
[----:B0-----:R-:W-:Y:S01]  /*13e0*/  STG.E.U8 desc[UR6][R2.64+0x2], R7 ;  /* 0x0000020702007986 */ /* 0x001fe2000c101106 */
[----:B------:R-:W-:Y:S05]  /*13f0*/  EXIT ;  /* 0x000000000000794d */ /* 0x000fea0003800000 */
        .weak           $__internal_0_$__cuda_sm20_sqrt_rn_f32_slowpath
        .type           $__internal_0_$__cuda_sm20_sqrt_rn_f32_slowpath,@function
        .size           $__internal_0_$__cuda_sm20_sqrt_rn_f32_slowpath,($__internal_1_$__cuda_sm3x_div_rn_noftz_f32_slowpath - $__internal_0_$__cuda_sm20_sqrt_rn_f32_slowpath)
$__internal_0_$__cuda_sm20_sqrt_rn_f32_slowpath:
[----:B------:R-:W-:-:S13]  /*1400*/  LOP3.LUT P0, RZ, R0, 0x7fffffff, RZ, 0xc0, !PT ;  /* 0x7fffffff00ff7812 */ /* 0x000fda000780c0ff */
[----:B------:R-:W-:Y:S01]  /*1410*/  @!P0 MOV R2, R0 ;  /* 0x0000000000028202 */ /* 0x000fe20000000f00 */
[----:B------:R-:W-:Y:S06]  /*1420*/  @!P0 BRA `(.L_x_43) ;  /* 0x0000000000408947 */ /* 0x000fec0003800000 */
[----:B------:R-:W-:-:S13]  /*1430*/  FSETP.GEU.FTZ.AND P0, PT, R0, RZ, PT ;  /* 0x000000ff0000720b */ /* 0x000fda0003f1e000 */
[----:B------:R-:W-:Y:S01]  /*1440*/  @!P0 MOV R2, 0x7fffffff ;  /* 0x7fffffff00028802 */ /* 0x000fe20000000f00 */
[----:B------:R-:W-:Y:S06]  /*1450*/  @!P0 BRA `(.L_x_43) ;  /* 0x0000000000348947 */ /* 0x000fec0003800000 */
[----:B------:R-:W-:-:S13]  /*1460*/  FSETP.GTU.FTZ.AND P0, PT, |R0|, +INF , PT ;  /* 0x7f8000000000780b */ /* 0x000fda0003f1c200 */
[----:B------:R-:W-:Y:S01]  /*1470*/  @P0 FADD.FTZ R2, R0, 1 ;  /* 0x3f80000000020421 */ /* 0x000fe20000010000 */
[----:B------:R-:W-:Y:S06]  /*1480*/  @P0 BRA `(.L_x_43) ;  /* 0x0000000000280947 */ /* 0x000fec0003800000 */
[----:B------:R-:W-:-:S13]  /*1490*/  FSETP.NEU.FTZ.AND P0, PT, |R0|, +INF , PT ;  /* 0x7f8000000000780b */ /* 0x000fda0003f1d200 */
[----:B------:R-:W-:-:S04]  /*14a0*/  @P0 FFMA R3, R0, 1.84467440737095516160e+19, RZ ;  /* 0x5f80000000030823 */ /* 0x000fc800000000ff */
[----:B------:R-:W0:Y:S02]  /*14b0*/  @P0 MUFU.RSQ R2, R3 ;  /* 0x0000000300020308 */ /* 0x000e240000001400 */
[----:B0-----:R-:W-:Y:S01]  /*14c0*/  @P0 FMUL.FTZ R16, R3, R2 ;  /* 0x0000000203100220 */ /* 0x001fe20000410000 */
[----:B------:R-:W-:Y:S01]  /*14d0*/  @P0 FMUL.FTZ R18, R2, 0.5 ;  /* 0x3f00000002120820 */ /* 0x000fe20000410000 */
[----:B------:R-:W-:Y:S02]  /*14e0*/  @!P0 MOV R2, R0 ;  /* 0x0000000000028202 */ /* 0x000fe40000000f00 */
[----:B------:R-:W-:-:S04]  /*14f0*/  @P0 FADD.FTZ R17, -R16, -RZ ;  /* 0x800000ff10110221 */ /* 0x000fc80000010100 */
[----:B------:R-:W-:-:S04]  /*1500*/  @P0 FFMA R17, R16, R17, R3 ;  /* 0x0000001110110223 */ /* 0x000fc80000000003 */
[----:B------:R-:W-:-:S04]  /*1510*/  @P0 FFMA R17, R17, R18, R16 ;  /* 0x0000001211110223 */ /* 0x000fc80000000010 */
[----:B------:R-:W-:-:S07]  /*1520*/  @P0 FMUL.FTZ R2, R17, 2.3283064365386962891e-10 ;  /* 0x2f80000011020820 */ /* 0x000fce0000410000 */
.L_x_43:
[----:B------:R-:W-:Y:S01]  /*1530*/  HFMA2 R3, -RZ, RZ, 0, 0 ;  /* 0x00000000ff037431 */ /* 0x000fe200000001ff */
[----:B------:R-:W-:Y:S01]  /*1540*/  MOV R0, R2 ;  /* 0x0000000200007202 */ /* 0x000fe20000000f00 */
[----:B------:R-:W-:-:S04]  /*1550*/  IMAD.MOV.U32 R2, RZ, RZ, R19 ;  /* 0x000000ffff027224 */ /* 0x000fc800078e0013 */
[----:B------:R-:W-:Y:S05]  /*1560*/  RET.REL.NODEC R2 `(_Z6kernelP6SpherePh) ;  /* 0xffffffe802a47950 */ /* 0x000fea0003c3ffff */
        .weak           $__internal_1_$__cuda_sm3x_div_rn_noftz_f32_slowpath
        .type           $__internal_1_$__cuda_sm3x_div_rn_noftz_f32_slowpath,@function
        .size           $__internal_1_$__cuda_sm3x_div_rn_noftz_f32_slowpath,(.L_x_57 - $__internal_1_$__cuda_sm3x_div_rn_noftz_f32_slowpath)
$__internal_1_$__cuda_sm3x_div_rn_noftz_f32_slowpath:
[----:B------:R-:W-:Y:S01]  /*1570*/  SHF.R.U32.HI R14, RZ, 0x17, R3 ;  /* 0x00000017ff0e7819 */ /* 0x000fe20000011603 */
[----:B------:R-:W-:Y:S01]  /*1580*/  BSSY.RECONVERGENT B2, `(.L_x_44) ;  /* 0x0000062000027945 */ /* 0x000fe20003800200 */
[----:B------:R-:W-:Y:S02]  /*1590*/  SHF.R.U32.HI R16, RZ, 0x17, R0 ;  /* 0x00000017ff107819 */ /* 0x000fe40000011600 */
[----:B------:R-:W-:Y:S02]  /*15a0*/  LOP3.LUT R14, R14, 0xff, RZ, 0xc0, !PT ;  /* 0x000000ff0e0e7812 */ /* 0x000fe400078ec0ff */
[----:B------:R-:W-:Y:S02]  /*15b0*/  LOP3.LUT R19, R16, 0xff, RZ, 0xc0, !PT ;  /* 0x000000ff10137812 */ /* 0x000fe400078ec0ff */
[----:B------:R-:W-:Y:S02]  /*15c0*/  IADD3 R18, PT, PT, R14, -0x1, RZ ;  /* 0xffffffff0e127810 */ /* 0x000fe40007ffe0ff */
[----:B------:R-:W-:-:S02]  /*15d0*/  IADD3 R17, PT, PT, R19, -0x1, RZ ;  /* 0xffffffff13117810 */ /* 0x000fc40007ffe0ff */
[----:B------:R-:W-:-:S04]  /*15e0*/  ISETP.GT.U32.AND P0, PT, R18, 0xfd, PT ;  /* 0x000000fd1200780c */ /* 0x000fc80003f04070 */
[----:B------:R-:W-:-:S13]  /*15f0*/  ISETP.GT.U32.OR P0, PT, R17, 0xfd, P0 ;  /* 0x000000fd1100780c */ /* 0x000fda0000704470 */
[----:B------:R-:W-:Y:S01]  /*1600*/  @!P0 MOV R16, RZ ;  /* 0x000000ff00108202 */ /* 0x000fe20000000f00 */
[----:B------:R-:W-:Y:S06]  /*1610*/  @!P0 BRA `(.L_x_45) ;  /* 0x00000000005c8947 */ /* 0x000fec0003800000 */
[----:B------:R-:W-:Y:S02]  /*1620*/  FSETP.GTU.FTZ.AND P0, PT, |R0|, +INF , PT ;  /* 0x7f8000000000780b */ /* 0x000fe40003f1c200 */
[----:B------:R-:W-:-:S04]  /*1630*/  FSETP.GTU.FTZ.AND P1, PT, |R3|, +INF , PT ;  /* 0x7f8000000300780b */ /* 0x000fc80003f3c200 */
[----:B------:R-:W-:-:S13]  /*1640*/  PLOP3.LUT P0, PT, P0, P1, PT, 0xf8, 0x8f ;  /* 0x00000000008f781c */ /* 0x000fda0000703f70 */
[----:B------:R-:W-:Y:S05]  /*1650*/  @P0 BRA `(.L_x_46) ;  /* 0x00000004004c0947 */ /* 0x000fea0003800000 */
[----:B------:R-:W-:-:S13]  /*1660*/  LOP3.LUT P0, RZ, R3, 0x7fffffff, R0, 0xc8, !PT ;  /* 0x7fffffff03ff7812 */ /* 0x000fda000780c800 */
[----:B------:R-:W-:Y:S05]  /*1670*/  @!P0 BRA `(.L_x_47) ;  /* 0x00000004003c8947 */ /* 0x000fea0003800000 */
[C---:B------:R-:W-:Y:S02]  /*1680*/  FSETP.NEU.FTZ.AND P2, PT, |R0|.reuse, +INF , PT ;  /* 0x7f8000000000780b */ /* 0x040fe40003f5d200 */
[----:B------:R-:W-:Y:S02]  /*1690*/  FSETP.NEU.FTZ.AND P1, PT, |R3|, +INF , PT ;  /* 0x7f8000000300780b */ /* 0x000fe40003f3d200 */
[----:B------:R-:W-:-:S11]  /*16a0*/  FSETP.NEU.FTZ.AND P0, PT, |R0|, +INF , PT ;  /* 0x7f8000000000780b */ /* 0x000fd60003f1d200 */
[----:B------:R-:W-:Y:S05]  /*16b0*/  @!P1 BRA !P2, `(.L_x_47) ;  /* 0x00000004002c9947 */ /* 0x000fea0005000000 */
[----:B------:R-:W-:-:S04]  /*16c0*/  LOP3.LUT P2, RZ, R0, 0x7fffffff, RZ, 0xc0, !PT ;  /* 0x7fffffff00ff7812 */ /* 0x000fc8000784c0ff */
[----:B------:R-:W-:-:S13]  /*16d0*/  PLOP3.LUT P1, PT, P1, P2, PT, 0x2f, 0xf2 ;  /* 0x0000000000f2781c */ /* 0x000fda0000f24577 */
[----:B------:R-:W-:Y:S05]  /*16e0*/  @P1 BRA `(.L_x_48) ;  /* 0x0000000400181947 */ /* 0x000fea0003800000 */
[----:B------:R-:W-:-:S04]  /*16f0*/  LOP3.LUT P1, RZ, R3, 0x7fffffff, RZ, 0xc0, !PT ;  /* 0x7fffffff03ff7812 */ /* 0x000fc8000782c0ff */
[----:B------:R-:W-:-:S13]  /*1700*/  PLOP3.LUT P0, PT, P0, P1, PT, 0x2f, 0xf2 ;  /* 0x0000000000f2781c */ /* 0x000fda0000702577 */
[----:B------:R-:W-:Y:S05]  /*1710*/  @P0 BRA `(.L_x_49) ;  /* 0x0000000400000947 */ /* 0x000fea0003800000 */
[----:B------:R-:W-:Y:S02]  /*1720*/  ISETP.GE.AND P0, PT, R17, RZ, PT ;  /* 0x000000ff1100720c */ /* 0x000fe40003f06270 */
[----:B------:R-:W-:-:S11]  /*1730*/  ISETP.GE.AND P1, PT, R18, RZ, PT ;  /* 0x000000ff1200720c */ /* 0x000fd60003f26270 */
[----:B------:R-:W-:Y:S01]  /*1740*/  @P0 MOV R16, RZ ;  /* 0x000000ff00100202 */ /* 0x000fe20000000f00 */
[----:B------:R-:W-:Y:S02]  /*1750*/  @!P0 IMAD.MOV.U32 R16, RZ, RZ, -0x40 ;  /* 0xffffffc0ff108424 */ /* 0x000fe400078e00ff */
[----:B------:R-:W-:Y:S01]  /*1760*/  @!P0 FFMA R0, R0, 1.84467440737095516160e+19, RZ ;  /* 0x5f80000000008823 */ /* 0x000fe200000000ff */
[----:B------:R-:W-:Y:S02]  /*1770*/  @!P1 FFMA R3, R3, 1.84467440737095516160e+19, RZ ;  /* 0x5f80000003039823 */ /* 0x000fe400000000ff */
[----:B------:R-:W-:-:S07]  /*1780*/  @!P1 IADD3 R16, PT, PT, R16, 0x40, RZ ;  /* 0x0000004010109810 */ /* 0x000fce0007ffe0ff */
.L_x_45:
[----:B------:R-:W-:Y:S01]  /*1790*/  LEA R18, R14, 0xc0800000, 0x17 ;  /* 0xc08000000e127811 */ /* 0x000fe200078eb8ff */
[----:B------:R-:W-:Y:S01]  /*17a0*/  BSSY.RECONVERGENT B3, `(.L_x_50) ;  /* 0x0000036000037945 */ /* 0x000fe20003800200 */
[----:B------:R-:W-:Y:S02]  /*17b0*/  IADD3 R19, PT, PT, R19, -0x7f, RZ ;  /* 0xffffff8113137810 */ /* 0x000fe40007ffe0ff */
[----:B------:R-:W-:-:S03]  /*17c0*/  IADD3 R20, PT, PT, -R18, R3, RZ ;  /* 0x0000000312147210 */ /* 0x000fc60007ffe1ff */
[C---:B------:R-:W-:Y:S01]  /*17d0*/  IMAD R0, R19.reuse, -0x800000, R0 ;  /* 0xff80000013007824 */ /* 0x040fe200078e0200 */
[----:B------:R-:W0:Y:S01]  /*17e0*/  MUFU.RCP R3, R20 ;  /* 0x0000001400037308 */ /* 0x000e220000001000 */
[----:B------:R-:W-:Y:S01]  /*17f0*/  FADD.FTZ R17, -R20, -RZ ;  /* 0x800000ff14117221 */ /* 0x000fe20000010100 */
[----:B------:R-:W-:-:S04]  /*1800*/  IADD3 R19, PT, PT, R19, 0x7f, -R14 ;  /* 0x0000007f13137810 */ /* 0x000fc80007ffe80e */
[----:B------:R-:W-:Y:S01]  /*1810*/  IADD3 R19, PT, PT, R19, R16, RZ ;  /* 0x0000001013137210 */ /* 0x000fe20007ffe0ff */
[----:B0-----:R-:W-:-:S04]  /*1820*/  FFMA R18, R3, R17, 1 ;  /* 0x3f80000003127423 */ /* 0x001fc80000000011 */
[----:B------:R-:W-:-:S04]  /*1830*/  FFMA R3, R3, R18, R3 ;  /* 0x0000001203037223 */ /* 0x000fc80000000003 */
[----:B------:R-:W-:-:S04]  /*1840*/  FFMA R18, R0, R3, RZ ;  /* 0x0000000300127223 */ /* 0x000fc800000000ff */
[----:B------:R-:W-:-:S04]  /*1850*/  FFMA R21, R17, R18, R0 ;  /* 0x0000001211157223 */ /* 0x000fc80000000000 */
[----:B------:R-:W-:-:S04]  /*1860*/  FFMA R18, R3, R21, R18 ;  /* 0x0000001503127223 */ /* 0x000fc80000000012 */
[----:B------:R-:W-:-:S04]  /*1870*/  FFMA R17, R17, R18, R0 ;  /* 0x0000001211117223 */ /* 0x000fc80000000000 */
[----:B------:R-:W-:-:S05]  /*1880*/  FFMA R0, R3, R17, R18 ;  /* 0x0000001103007223 */ /* 0x000fca0000000012 */
[----:B------:R-:W-:-:S04]  /*1890*/  SHF.R.U32.HI R14, RZ, 0x17, R0 ;  /* 0x00000017ff0e7819 */ /* 0x000fc80000011600 */
[----:B------:R-:W-:-:S04]  /*18a0*/  LOP3.LUT R14, R14, 0xff, RZ, 0xc0, !PT ;  /* 0x000000ff0e0e7812 */ /* 0x000fc800078ec0ff */
[----:B------:R-:W-:-:S05]  /*18b0*/  IADD3 R20, PT, PT, R14, R19, RZ ;  /* 0x000000130e147210 */ /* 0x000fca0007ffe0ff */
[----:B------:R-:W-:-:S05]  /*18c0*/  VIADD R14, R20, 0xffffffff ;  /* 0xffffffff140e7836 */ /* 0x000fca0000000000 */
[----:B------:R-:W-:-:S13]  /*18d0*/  ISETP.GE.U32.AND P0, PT, R14, 0xfe, PT ;  /* 0x000000fe0e00780c */ /* 0x000fda0003f06070 */
[----:B------:R-:W-:Y:S05]  /*18e0*/  @!P0 BRA `(.L_x_51) ;  /* 0x0000000000808947 */ /* 0x000fea0003800000 */
[----:B------:R-:W-:-:S13]  /*18f0*/  ISETP.GT.AND P0, PT, R20, 0xfe, PT ;  /* 0x000000fe1400780c */ /* 0x000fda0003f04270 */
[----:B------:R-:W-:Y:S05]  /*1900*/  @P0 BRA `(.L_x_52) ;  /* 0x00000000006c0947 */ /* 0x000fea0003800000 */
[----:B------:R-:W-:-:S13]  /*1910*/  ISETP.GE.AND P0, PT, R20, 0x1, PT ;  /* 0x000000011400780c */ /* 0x000fda0003f06270 */
[----:B------:R-:W-:Y:S05]  /*1920*/  @P0 BRA `(.L_x_53) ;  /* 0x0000000000740947 */ /* 0x000fea0003800000 */
[----:B------:R-:W-:Y:S02]  /*1930*/  ISETP.GE.AND P0, PT, R20, -0x18, PT ;  /* 0xffffffe81400780c */ /* 0x000fe40003f06270 */
[----:B------:R-:W-:-:S11]  /*1940*/  LOP3.LUT R0, R0, 0x80000000, RZ, 0xc0, !PT ;  /* 0x8000000000007812 */ /* 0x000fd600078ec0ff */
[----:B------:R-:W-:Y:S05]  /*1950*/  @!P0 BRA `(.L_x_53) ;  /* 0x0000000000688947 */ /* 0x000fea0003800000 */
[CCC-:B------:R-:W-:Y:S01]  /*1960*/  FFMA.RZ R14, R3.reuse, R17.reuse, R18.reuse ;  /* 0x00000011030e7223 */ /* 0x1c0fe2000000c012 */
[C---:B------:R-:W-:Y:S02]  /*1970*/  ISETP.NE.AND P2, PT, R20.reuse, RZ, PT ;  /* 0x000000ff1400720c */ /* 0x040fe40003f45270 */
[----:B------:R-:W-:Y:S02]  /*1980*/  ISETP.NE.AND P1, PT, R20, RZ, PT ;  /* 0x000000ff1400720c */ /* 0x000fe40003f25270 */
[----:B------:R-:W-:Y:S01]  /*1990*/  LOP3.LUT R16, R14, 0x7fffff, RZ, 0xc0, !PT ;  /* 0x007fffff0e107812 */ /* 0x000fe200078ec0ff */
[CCC-:B------:R-:W-:Y:S01]  /*19a0*/  FFMA.RP R14, R3.reuse, R17.reuse, R18.reuse ;  /* 0x00000011030e7223 */ /* 0x1c0fe20000008012 */
[----:B------:R-:W-:Y:S01]  /*19b0*/  FFMA.RM R3, R3, R17, R18 ;  /* 0x0000001103037223 */ /* 0x000fe20000004012 */
[----:B------:R-:W-:Y:S02]  /*19c0*/  IADD3 R17, PT, PT, R20, 0x20, RZ ;  /* 0x0000002014117810 */ /* 0x000fe40007ffe0ff */
[----:B------:R-:W-:-:S02]  /*19d0*/  LOP3.LUT R16, R16, 0x800000, RZ, 0xfc, !PT ;  /* 0x0080000010107812 */ /* 0x000fc400078efcff */
[----:B------:R-:W-:Y:S02]  /*19e0*/  IADD3 R18, PT, PT, -R20, RZ, RZ ;  /* 0x000000ff14127210 */ /* 0x000fe40007ffe1ff */
[----:B------:R-:W-:Y:S02]  /*19f0*/  SHF.L.U32 R17, R16, R17, RZ ;  /* 0x0000001110117219 */ /* 0x000fe400000006ff */
[----:B------:R-:W-:Y:S02]  /*1a00*/  FSETP.NEU.FTZ.AND P0, PT, R14, R3, PT ;  /* 0x000000030e00720b */ /* 0x000fe40003f1d000 */
[----:B------:R-:W-:Y:S02]  /*1a10*/  SEL R3, R18, RZ, P2 ;  /* 0x000000ff12037207 */ /* 0x000fe40001000000 */
[----:B------:R-:W-:Y:S02]  /*1a20*/  ISETP.NE.AND P1, PT, R17, RZ, P1 ;  /* 0x000000ff1100720c */ /* 0x000fe40000f25270 */
[----:B------:R-:W-:-:S02]  /*1a30*/  SHF.R.U32.HI R3, RZ, R3, R16 ;  /* 0x00000003ff037219 */ /* 0x000fc40000011610 */
[----:B------:R-:W-:Y:S02]  /*1a40*/  PLOP3.LUT P0, PT, P0, P1, PT, 0xf8, 0x8f ;  /* 0x00000000008f781c */ /* 0x000fe40000703f70 */
[----:B------:R-:W-:Y:S02]  /*1a50*/  SHF.R.U32.HI R17, RZ, 0x1, R3 ;  /* 0x00000001ff117819 */ /* 0x000fe40000011603 */
[----:B------:R-:W-:-:S04]  /*1a60*/  SEL R14, RZ, 0x1, !P0 ;  /* 0x00000001ff0e7807 */ /* 0x000fc80004000000 */
[----:B------:R-:W-:-:S04]  /*1a70*/  LOP3.LUT R14, R14, 0x1, R17, 0xf8, !PT ;  /* 0x000000010e0e7812 */ /* 0x000fc800078ef811 */
[----:B------:R-:W-:-:S04]  /*1a80*/  LOP3.LUT R14, R14, R3, RZ, 0xc0, !PT ;  /* 0x000000030e0e7212 */ /* 0x000fc800078ec0ff */
[----:B------:R-:W-:-:S04]  /*1a90*/  IADD3 R17, PT, PT, R17, R14, RZ ;  /* 0x0000000e11117210 */ /* 0x000fc80007ffe0ff */
[----:B------:R-:W-:Y:S01]  /*1aa0*/  LOP3.LUT R0, R17, R0, RZ, 0xfc, !PT ;  /* 0x0000000011007212 */ /* 0x000fe200078efcff */
[----:B------:R-:W-:Y:S06]  /*1ab0*/  BRA `(.L_x_53) ;  /* 0x0000000000107947 */ /* 0x000fec0003800000 */
.L_x_52:
[----:B------:R-:W-:-:S04]  /*1ac0*/  LOP3.LUT R0, R0, 0x80000000, RZ, 0xc0, !PT ;  /* 0x8000000000007812 */ /* 0x000fc800078ec0ff */
[----:B------:R-:W-:Y:S01]  /*1ad0*/  LOP3.LUT R0, R0, 0x7f800000, RZ, 0xfc, !PT ;  /* 0x7f80000000007812 */ /* 0x000fe200078efcff */
[----:B------:R-:W-:Y:S06]  /*1ae0*/  BRA `(.L_x_53) ;  /* 0x0000000000047947 */ /* 0x000fec0003800000 */
.L_x_51:
[----:B------:R-:W-:-:S07]  /*1af0*/  LEA R0, R19, R0, 0x17 ;  /* 0x0000000013007211 */ /* 0x000fce00078eb8ff */
.L_x_53:
[----:B------:R-:W-:Y:S05]  /*1b00*/  BSYNC.RECONVERGENT B3 ;  /* 0x0000000000037941 */ /* 0x000fea0003800200 */
.L_x_50:
[----:B------:R-:W-:Y:S05]  /*1b10*/  BRA `(.L_x_54) ;  /* 0x0000000000207947 */ /* 0x000fea0003800000 */
.L_x_49:
[----:B------:R-:W-:-:S04]  /*1b20*/  LOP3.LUT R0, R3, 0x80000000, R0, 0x48, !PT ;  /* 0x8000000003007812 */ /* 0x000fc800078e4800 */
[----:B------:R-:W-:Y:S01]  /*1b30*/  LOP3.LUT R0, R0, 0x7f800000, RZ, 0xfc, !PT ;  /* 0x7f80000000007812 */ /* 0x000fe200078efcff */
[----:B------:R-:W-:Y:S06]  /*1b40*/  BRA `(.L_x_54) ;  /* 0x0000000000147947 */ /* 0x000fec0003800000 */
.L_x_48:
[----:B------:R-:W-:Y:S01]  /*1b50*/  LOP3.LUT R0, R3, 0x80000000, R0, 0x48, !PT ;  /* 0x8000000003007812 */ /* 0x000fe200078e4800 */
[----:B------:R-:W-:Y:S06]  /*1b60*/  BRA `(.L_x_54) ;  /* 0x00000000000c7947 */ /* 0x000fec0003800000 */
.L_x_47:
[----:B------:R-:W0:Y:S01]  /*1b70*/  MUFU.RSQ R0, -QNAN ;  /* 0xffc0000000007908 */ /* 0x000e220000001400 */
[----:B------:R-:W-:Y:S05]  /*1b80*/  BRA `(.L_x_54) ;  /* 0x0000000000047947 */ /* 0x000fea0003800000 */
.L_x_46:
[----:B------:R-:W-:-:S07]  /*1b90*/  FADD.FTZ R0, R0, R3 ;  /* 0x0000000300007221 */ /* 0x000fce0000010000 */
.L_x_54:
[----:B------:R-:W-:Y:S05]  /*1ba0*/  BSYNC.RECONVERGENT B2 ;  /* 0x0000000000027941 */ /* 0x000fea0003800200 */
.L_x_44:
[----:B------:R-:W-:-:S04]  /*1bb0*/  HFMA2 R3, -RZ, RZ, 0, 0 ;  /* 0x00000000ff037431 */ /* 0x000fc800000001ff */
[----:B0-----:R-:W-:Y:S05]  /*1bc0*/  RET.REL.NODEC R2 `(_Z6kernelP6SpherePh) ;  /* 0xffffffe4020c7950 */ /* 0x001fea0003c3ffff */
.L_x_55:
[----:B------:R-:W-:-:S00]  /*1bd0*/  BRA `(.L_x_55) ;  /* 0xfffffffc00fc7947 */ /* 0x000fc0000383ffff */
[----:B------:R-:W-:-:S00]  /*1be0*/  NOP ;  /* 0x0000000000007918 */ /* 0x000fc00000000000 */
        /* <DEDUP_REMOVED lines=9> */
.L_x_57:


//--------------------- .nv.shared.reserved.0     --------------------------
	.section	.nv.shared.reserved.0,"aw",@nobits
	.weak		__nv_reservedSMEM_offset_0_alias
	.size		__nv_reservedSMEM_offset_0_alias, 0, 64
	.other		__nv_reservedSMEM_offset_0_alias,@"STO_CUDA_RESERVED_SHARED STV_DEFAULT"
__nv_reservedSMEM_offset_0_alias:
	.zero		0
	.zero		64


//--------------------- .nv.constant0._Z6kernelP6SpherePh --------------------------
	.section	.nv.constant0._Z6kernelP6SpherePh,"a",@progbits
	.sectionflags	@""
	.align	4
.nv.constant0._Z6kernelP6SpherePh:
	.zero		912


//--------------------- SYMBOLS --------------------------

	.type		.nv.reservedSmem.offset0,@object
	.size		.nv.reservedSmem.offset0,0x4
